	.headerflags	@"EF_CUDA_TEXMODE_UNIFIED EF_CUDA_64BIT_ADDRESS EF_CUDA_ACCELERATORS EF_CUDA_SM90 EF_CUDA_VIRTUAL_SM(EF_CUDA_SM90)"
	.elftype	@"ET_EXEC"


//--------------------- .nv.info                  --------------------------
	.section	.nv.info,"",@"SHT_CUDA_INFO"
	.align	4


	//----- nvinfo : EIATTR_REGCOUNT
	.align		4
        /*0000*/ 	.byte	0x04, 0x2f
        /*0002*/ 	.short	(.L_3 - .L_2)
	.align		4
.L_2:
        /*0004*/ 	.word	index@(triton_poi_fused__native_batch_norm_legit_no_training_convolution_relu_55)
        /*0008*/ 	.word	0x0000001a


	//----- nvinfo : EIATTR_MIN_STACK_SIZE
	.align		4
.L_3:
        /*000c*/ 	.byte	0x04, 0x12
        /*000e*/ 	.short	(.L_5 - .L_4)
	.align		4
.L_4:
        /*0010*/ 	.word	index@(triton_poi_fused__native_batch_norm_legit_no_training_convolution_relu_55)
        /*0014*/ 	.word	0x00000000


	//----- nvinfo : EIATTR_FRAME_SIZE
	.align		4
.L_5:
        /*0018*/ 	.byte	0x04, 0x11
        /*001a*/ 	.short	(.L_7 - .L_6)
	.align		4
.L_6:
        /*001c*/ 	.word	index@(triton_poi_fused__native_batch_norm_legit_no_training_convolution_relu_55)
        /*0020*/ 	.word	0x00000000


	//----- nvinfo : EIATTR_MIN_STACK_SIZE
	.align		4
.L_7:
        /*0024*/ 	.byte	0x04, 0x12
        /*0026*/ 	.short	(.L_9 - .L_8)
	.align		4
.L_8:
        /*0028*/ 	.word	index@(triton_poi_fused__native_batch_norm_legit_no_training_convolution_relu_55)
        /*002c*/ 	.word	0x00000000
.L_9:


//--------------------- .nv.info.triton_poi_fused__native_batch_norm_legit_no_training_convolution_relu_55 --------------------------
	.section	.nv.info.triton_poi_fused__native_batch_norm_legit_no_training_convolution_relu_55,"",@"SHT_CUDA_INFO"
	.sectionflags	@""
	.align	4


	//----- nvinfo : EIATTR_CUDA_API_VERSION
	.align		4
        /*0000*/ 	.byte	0x04, 0x37
        /*0002*/ 	.short	(.L_11 - .L_10)
.L_10:
        /*0004*/ 	.word	0x0000007c


	//----- nvinfo : EIATTR_KPARAM_INFO
	.align		4
.L_11:
        /*0008*/ 	.byte	0x04, 0x17
        /*000a*/ 	.short	(.L_13 - .L_12)
.L_12:
        /*000c*/ 	.word	0x00000000
        /*0010*/ 	.short	0x0007
        /*0012*/ 	.short	0x0038
        /*0014*/ 	.byte	0x00, 0xf0, 0x11, 0x00


	//----- nvinfo : EIATTR_KPARAM_INFO
	.align		4
.L_13:
        /*0018*/ 	.byte	0x04, 0x17
        /*001a*/ 	.short	(.L_15 - .L_14)
.L_14:
        /*001c*/ 	.word	0x00000000
        /*0020*/ 	.short	0x0006
        /*0022*/ 	.short	0x0030
        /*0024*/ 	.byte	0x00, 0xf4, 0x21, 0x00


	//----- nvinfo : EIATTR_KPARAM_INFO
	.align		4
.L_15:
        /*0028*/ 	.byte	0x04, 0x17
        /*002a*/ 	.short	(.L_17 - .L_16)
.L_16:
        /*002c*/ 	.word	0x00000000
        /*0030*/ 	.short	0x0005
        /*0032*/ 	.short	0x0028
        /*0034*/ 	.byte	0x00, 0xf4, 0x21, 0x00


	//----- nvinfo : EIATTR_KPARAM_INFO
	.align		4
.L_17:
        /*0038*/ 	.byte	0x04, 0x17
        /*003a*/ 	.short	(.L_19 - .L_18)
.L_18:
        /*003c*/ 	.word	0x00000000
        /*0040*/ 	.short	0x0004
        /*0042*/ 	.short	0x0020
        /*0044*/ 	.byte	0x00, 0xf4, 0x21, 0x00


	//----- nvinfo : EIATTR_KPARAM_INFO
	.align		4
.L_19:
        /*0048*/ 	.byte	0x04, 0x17
        /*004a*/ 	.short	(.L_21 - .L_20)
.L_20:
        /*004c*/ 	.word	0x00000000
        /*0050*/ 	.short	0x0003
        /*0052*/ 	.short	0x0018
        /*0054*/ 	.byte	0x00, 0xf4, 0x21, 0x00


	//----- nvinfo : EIATTR_KPARAM_INFO
	.align		4
.L_21:
        /*0058*/ 	.byte	0x04, 0x17
        /*005a*/ 	.short	(.L_23 - .L_22)
.L_22:
        /*005c*/ 	.word	0x00000000
        /*0060*/ 	.short	0x0002
        /*0062*/ 	.short	0x0010
        /*0064*/ 	.byte	0x00, 0xf4, 0x21, 0x00


	//----- nvinfo : EIATTR_KPARAM_INFO
	.align		4
.L_23:
        /*0068*/ 	.byte	0x04, 0x17
        /*006a*/ 	.short	(.L_25 - .L_24)
.L_24:
        /*006c*/ 	.word	0x00000000
        /*0070*/ 	.short	0x0001
        /*0072*/ 	.short	0x0008
        /*0074*/ 	.byte	0x00, 0xf4, 0x21, 0x00


	//----- nvinfo : EIATTR_KPARAM_INFO
	.align		4
.L_25:
        /*0078*/ 	.byte	0x04, 0x17
        /*007a*/ 	.short	(.L_27 - .L_26)
.L_26:
        /*007c*/ 	.word	0x00000000
        /*0080*/ 	.short	0x0000
        /*0082*/ 	.short	0x0000
        /*0084*/ 	.byte	0x00, 0xf4, 0x21, 0x00


	//----- nvinfo : EIATTR_SPARSE_MMA_MASK
	.align		4
.L_27:
        /*0088*/ 	.byte	0x03, 0x50
        /*008a*/ 	.short	0x0000


	//----- nvinfo : EIATTR_MAXREG_COUNT
	.align		4
        /*008c*/ 	.byte	0x03, 0x1b
        /*008e*/ 	.short	0x00ff


	//----- nvinfo : EIATTR_EXIT_INSTR_OFFSETS
	.align		4
        /*0090*/ 	.byte	0x04, 0x1c
        /*0092*/ 	.short	(.L_29 - .L_28)


	//   ....[0]....
.L_28:
        /*0094*/ 	.word	0x00000490


	//----- nvinfo : EIATTR_REQNTID
	.align		4
.L_29:
        /*0098*/ 	.byte	0x04, 0x10
        /*009a*/ 	.short	(.L_31 - .L_30)
.L_30:
        /*009c*/ 	.word	0x00000080
        /*00a0*/ 	.word	0x00000001
        /*00a4*/ 	.word	0x00000001


	//----- nvinfo : EIATTR_CBANK_PARAM_SIZE
	.align		4
.L_31:
        /*00a8*/ 	.byte	0x03, 0x19
        /*00aa*/ 	.short	0x003c


	//----- nvinfo : EIATTR_PARAM_CBANK
	.align		4
        /*00ac*/ 	.byte	0x04, 0x0a
        /*00ae*/ 	.short	(.L_33 - .L_32)
	.align		4
.L_32:
        /*00b0*/ 	.word	index@(.nv.constant0.triton_poi_fused__native_batch_norm_legit_no_training_convolution_relu_55)
        /*00b4*/ 	.short	0x0210
        /*00b6*/ 	.short	0x003c


	//----- nvinfo : EIATTR_SW_WAR
	.align		4
.L_33:
        /*00b8*/ 	.byte	0x04, 0x36
        /*00ba*/ 	.short	(.L_35 - .L_34)
.L_34:
        /*00bc*/ 	.word	0x00000008
.L_35:


//--------------------- .nv.callgraph             --------------------------
	.section	.nv.callgraph,"",@"SHT_CUDA_CALLGRAPH"
	.align	4
	.sectionentsize	8
	.align		4
        /*0000*/ 	.word	0x00000000
	.align		4
        /*0004*/ 	.word	0xffffffff
	.align		4
        /*0008*/ 	.word	0x00000000
	.align		4
        /*000c*/ 	.word	0xfffffffe
	.align		4
        /*0010*/ 	.word	0x00000000
	.align		4
        /*0014*/ 	.word	0xfffffffd
	.align		4
        /*0018*/ 	.word	0x00000000
	.align		4
        /*001c*/ 	.word	0xfffffffc


//--------------------- .nv.constant4             --------------------------
	.section	.nv.constant4,"a",@progbits
	.align	8
	.align		8
.nv.constant4:
        /*0000*/ 	.dword	_$_str
	.align		8
        /*0008*/ 	.dword	_$_str_$_2


//--------------------- .text.triton_poi_fused__native_batch_norm_legit_no_training_convolution_relu_55 --------------------------
	.section	.text.triton_poi_fused__native_batch_norm_legit_no_training_convolution_relu_55,"ax",@progbits
	.align	128
        .global         triton_poi_fused__native_batch_norm_legit_no_training_convolution_relu_55
        .type           triton_poi_fused__native_batch_norm_legit_no_training_convolution_relu_55,@function
        .size           triton_poi_fused__native_batch_norm_legit_no_training_convolution_relu_55,(.L_x_1 - triton_poi_fused__native_batch_norm_legit_no_training_convolution_relu_55)
        .other          triton_poi_fused__native_batch_norm_legit_no_training_convolution_relu_55,@"STO_CUDA_ENTRY STV_DEFAULT"
triton_poi_fused__native_batch_norm_legit_no_training_convolution_relu_55:
.text.triton_poi_fused__native_batch_norm_legit_no_training_convolution_relu_55:
[----:B------:R-:W-:Y:S01]  /*0000*/  LDC R1, c[0x0][0x28] ;  /* 0x00000a00ff017b82 */ /* 0x000fe20000000800 */
[----:B------:R-:W1:Y:S01]  /*0010*/  S2R R0, SR_TID.X ;  /* 0x0000000000007919 */ /* 0x000e620000002100 */
[----:B------:R-:W-:-:S06]  /*0020*/  HFMA2.MMA R2, -RZ, RZ, 0, 0 ;  /* 0x00000000ff027435 */ /* 0x000fcc00000001ff */
[----:B------:R-:W2:Y:S01]  /*0030*/  LDC.64 R20, c[0x0][0x228] ;  /* 0x00008a00ff147b82 */ /* 0x000ea20000000a00 */
[----:B------:R-:W-:Y:S01]  /*0040*/  ULDC.64 UR4, c[0x0][0x208] ;  /* 0x0000820000047ab9 */ /* 0x000fe20000000a00 */
[----:B------:R-:W3:Y:S06]  /*0050*/  S2R R5, SR_CTAID.X ;  /* 0x0000000000057919 */ /* 0x000eec0000002500 */
[----:B------:R-:W4:Y:S08]  /*0060*/  LDC.64 R16, c[0x0][0x218] ;  /* 0x00008600ff107b82 */ /* 0x000f300000000a00 */
[----:B------:R-:W5:Y:S08]  /*0070*/  LDC.64 R18, c[0x0][0x220] ;  /* 0x00008800ff127b82 */ /* 0x000f700000000a00 */
[----:B------:R-:W4:Y:S01]  /*0080*/  LDC.64 R12, c[0x0][0x230] ;  /* 0x00008c00ff0c7b82 */ /* 0x000f220000000a00 */
[----:B-1----:R-:W-:-:S07]  /*0090*/  SHF.L.U32 R0, R0, 0x2, RZ ;  /* 0x0000000200007819 */ /* 0x002fce00000006ff */
[----:B------:R-:W1:Y:S01]  /*00a0*/  LDC.64 R8, c[0x0][0x238] ;  /* 0x00008e00ff087b82 */ /* 0x000e620000000a00 */
[----:B---3--:R-:W-:Y:S02]  /*00b0*/  SHF.R.S32.HI R3, RZ, 0x16, R5 ;  /* 0x00000016ff037819 */ /* 0x008fe40000011405 */
[----:B------:R-:W-:Y:S02]  /*00c0*/  LOP3.LUT R0, R0, 0x1fc, RZ, 0xc0, !PT ;  /* 0x000001fc00007812 */ /* 0x000fe400078ec0ff */
[----:B------:R-:W-:Y:S02]  /*00d0*/  SGXT R3, R3, 0x1 ;  /* 0x000000010303781a */ /* 0x000fe40000000200 */
[----:B------:R-:W-:-:S04]  /*00e0*/  LEA R0, R5, R0, 0x9 ;  /* 0x0000000005007211 */ /* 0x000fc800078e48ff */
[----:B------:R-:W-:-:S04]  /*00f0*/  LEA.HI R3, R3, R0, RZ, 0x8 ;  /* 0x0000000003037211 */ /* 0x000fc800078f40ff */
[----:B------:R-:W-:-:S05]  /*0100*/  SHF.R.S32.HI R3, RZ, 0x8, R3 ;  /* 0x00000008ff037819 */ /* 0x000fca0000011403 */
[----:B------:R-:W-:-:S05]  /*0110*/  IMAD.HI R2, R3, -0x77777777, R2 ;  /* 0x8888888903027827 */ /* 0x000fca00078e0202 */
[----:B------:R-:W-:-:S04]  /*0120*/  SHF.R.U32.HI R5, RZ, 0x1f, R2 ;  /* 0x0000001fff057819 */ /* 0x000fc80000011602 */
[----:B------:R-:W-:-:S05]  /*0130*/  LEA.HI.SX32 R5, R2, R5, 0x1b ;  /* 0x0000000502057211 */ /* 0x000fca00078fdaff */
[----:B------:R-:W-:Y:S02]  /*0140*/  IMAD R15, R5, -0x3c, R3 ;  /* 0xffffffc4050f7824 */ /* 0x000fe400078e0203 */
[----:B------:R-:W3:Y:S02]  /*0150*/  LDC.64 R2, c[0x0][0x210] ;  /* 0x00008400ff027b82 */ /* 0x000ee40000000a00 */
[----:B--2---:R-:W-:-:S05]  /*0160*/  IMAD.WIDE R20, R15, 0x4, R20 ;  /* 0x000000040f147825 */ /* 0x004fca00078e0214 */
[----:B------:R2:W2:Y:S01]  /*0170*/  LDG.E.EL R10, desc[UR4][R20.64] ;  /* 0x00000004140a7981 */ /* 0x0004a2000c2e1900 */
[----:B----4-:R-:W-:-:S04]  /*0180*/  IMAD.WIDE R16, R15, 0x4, R16 ;  /* 0x000000040f107825 */ /* 0x010fc800078e0210 */
[----:B-----5:R-:W-:Y:S01]  /*0190*/  IMAD.WIDE R18, R15, 0x4, R18 ;  /* 0x000000040f127825 */ /* 0x020fe200078e0212 */
[----:B------:R4:W5:Y:S04]  /*01a0*/  LDG.E.EL R11, desc[UR4][R16.64] ;  /* 0x00000004100b7981 */ /* 0x000968000c2e1900 */
[----:B------:R-:W5:Y:S01]  /*01b0*/  LDG.E.EL R14, desc[UR4][R18.64] ;  /* 0x00000004120e7981 */ /* 0x000f62000c2e1900 */
[----:B---3--:R-:W-:-:S05]  /*01c0*/  IMAD.WIDE R2, R0, 0x4, R2 ;  /* 0x0000000400027825 */ /* 0x008fca00078e0202 */
[----:B------:R-:W5:Y:S01]  /*01d0*/  LDG.E.128 R4, desc[UR4][R2.64] ;  /* 0x0000000402047981 */ /* 0x000f62000c1e1d00 */
[----:B0-2---:R-:W-:-:S04]  /*01e0*/  IMAD.WIDE R20, R15, 0x4, R12 ;  /* 0x000000040f147825 */ /* 0x005fc800078e020c */
[----:B-1----:R-:W-:Y:S01]  /*01f0*/  IMAD.WIDE R22, R15, 0x4, R8 ;  /* 0x000000040f167825 */ /* 0x002fe200078e0208 */
[----:B------:R-:W2:Y:S01]  /*0200*/  LDG.E.EL R12, desc[UR4][R20.64] ;  /* 0x00000004140c7981 */ /* 0x000ea2000c2e1900 */
[----:B----4-:R-:W-:Y:S01]  /*0210*/  MOV R16, 0x3e800000 ;  /* 0x3e80000000107802 */ /* 0x010fe20000000f00 */
[----:B------:R-:W0:Y:S02]  /*0220*/  LDC.64 R8, c[0x0][0x240] ;  /* 0x00009000ff087b82 */ /* 0x000e240000000a00 */
[----:B------:R-:W2:Y:S01]  /*0230*/  LDG.E.EL R13, desc[UR4][R22.64] ;  /* 0x00000004160d7981 */ /* 0x000ea2000c2e1900 */
[----:B------:R-:W-:-:S04]  /*0240*/  FADD R10, R10, 9.9999997473787516356e-06 ;  /* 0x3727c5ac0a0a7421 */ /* 0x000fc80000000000 */
[----:B------:R-:W1:Y:S02]  /*0250*/  MUFU.SQRT R15, R10 ;  /* 0x0000000a000f7308 */ /* 0x000e640000002000 */
[C---:B-1----:R-:W-:Y:S02]  /*0260*/  FSETP.GT.AND P0, PT, R15.reuse, 8.50705917302346158658e+37, PT ;  /* 0x7e8000000f00780b */ /* 0x042fe40003f04000 */
[----:B------:R-:W-:-:S11]  /*0270*/  FSETP.GEU.AND P1, PT, R15, 1.175494350822287508e-38, PT ;  /* 0x008000000f00780b */ /* 0x000fd60003f2e000 */
[----:B------:R-:W-:-:S04]  /*0280*/  @P0 FMUL R15, R15, 0.25 ;  /* 0x3e8000000f0f0820 */ /* 0x000fc80000400000 */
[----:B------:R-:W-:-:S06]  /*0290*/  @!P1 FMUL R15, R15, 16777216 ;  /* 0x4b8000000f0f9820 */ /* 0x000fcc0000400000 */
[----:B------:R-:W1:Y:S01]  /*02a0*/  MUFU.RCP R15, R15 ;  /* 0x0000000f000f7308 */ /* 0x000e620000001000 */
[----:B------:R-:W-:Y:S01]  /*02b0*/  FSEL R16, R16, 1, P0 ;  /* 0x3f80000010107808 */ /* 0x000fe20000000000 */
[--C-:B-----5:R-:W-:Y:S01]  /*02c0*/  FADD R4, R4, R11.reuse ;  /* 0x0000000b04047221 */ /* 0x120fe20000000000 */
[--C-:B------:R-:W-:Y:S01]  /*02d0*/  FADD R5, R5, R11.reuse ;  /* 0x0000000b05057221 */ /* 0x100fe20000000000 */
[--C-:B------:R-:W-:Y:S02]  /*02e0*/  FADD R6, R6, R11.reuse ;  /* 0x0000000b06067221 */ /* 0x100fe40000000000 */
[----:B------:R-:W-:Y:S01]  /*02f0*/  @!P1 FMUL R16, R16, 16777216 ;  /* 0x4b80000010109820 */ /* 0x000fe20000400000 */
[----:B------:R-:W-:Y:S01]  /*0300*/  FADD R7, R7, R11 ;  /* 0x0000000b07077221 */ /* 0x000fe20000000000 */
[C---:B------:R-:W-:Y:S01]  /*0310*/  FADD R11, -R14.reuse, R4 ;  /* 0x000000040e0b7221 */ /* 0x040fe20000000100 */
[C---:B------:R-:W-:Y:S02]  /*0320*/  FADD R17, -R14.reuse, R6 ;  /* 0x000000060e117221 */ /* 0x040fe40000000100 */
[C---:B------:R-:W-:Y:S01]  /*0330*/  FADD R19, -R14.reuse, R7 ;  /* 0x000000070e137221 */ /* 0x040fe20000000100 */
[----:B-1----:R-:W-:Y:S01]  /*0340*/  FMUL R16, R15, R16 ;  /* 0x000000100f107220 */ /* 0x002fe20000400000 */
[----:B------:R-:W-:-:S03]  /*0350*/  FADD R15, -R14, R5 ;  /* 0x000000050e0f7221 */ /* 0x000fc60000000100 */
[C---:B------:R-:W-:Y:S01]  /*0360*/  FMUL R11, R16.reuse, R11 ;  /* 0x0000000b100b7220 */ /* 0x040fe20000400000 */
[C---:B------:R-:W-:Y:S01]  /*0370*/  FMUL R14, R16.reuse, R15 ;  /* 0x0000000f100e7220 */ /* 0x040fe20000400000 */
[C---:B------:R-:W-:Y:S01]  /*0380*/  FMUL R10, R16.reuse, R17 ;  /* 0x00000011100a7220 */ /* 0x040fe20000400000 */
[----:B------:R-:W-:Y:S01]  /*0390*/  FMUL R16, R16, R19 ;  /* 0x0000001310107220 */ /* 0x000fe20000400000 */
[C-C-:B--2---:R-:W-:Y:S01]  /*03a0*/  FFMA R11, R12.reuse, R11, R13.reuse ;  /* 0x0000000b0c0b7223 */ /* 0x144fe2000000000d */
[C-C-:B------:R-:W-:Y:S01]  /*03b0*/  FFMA R14, R12.reuse, R14, R13.reuse ;  /* 0x0000000e0c0e7223 */ /* 0x140fe2000000000d */
[C-C-:B------:R-:W-:Y:S01]  /*03c0*/  FFMA R10, R12.reuse, R10, R13.reuse ;  /* 0x0000000a0c0a7223 */ /* 0x140fe2000000000d */
[----:B------:R-:W-:Y:S02]  /*03d0*/  FFMA R16, R12, R16, R13 ;  /* 0x000000100c107223 */ /* 0x000fe4000000000d */
[----:B------:R-:W-:Y:S02]  /*03e0*/  FSETP.GEU.AND P3, PT, R11, RZ, PT ;  /* 0x000000ff0b00720b */ /* 0x000fe40003f6e000 */
[----:B------:R-:W-:-:S02]  /*03f0*/  FSETP.GEU.AND P2, PT, R14, RZ, PT ;  /* 0x000000ff0e00720b */ /* 0x000fc40003f4e000 */
[----:B------:R-:W-:Y:S02]  /*0400*/  FSETP.GEU.AND P1, PT, R10, RZ, PT ;  /* 0x000000ff0a00720b */ /* 0x000fe40003f2e000 */
[----:B------:R-:W-:Y:S01]  /*0410*/  FSETP.GEU.AND P0, PT, R16, RZ, PT ;  /* 0x000000ff1000720b */ /* 0x000fe20003f0e000 */
[----:B0-----:R-:W-:Y:S01]  /*0420*/  IMAD.WIDE R12, R0, 0x4, R8 ;  /* 0x00000004000c7825 */ /* 0x001fe200078e0208 */
[----:B------:R-:W-:Y:S02]  /*0430*/  SEL R8, R11, RZ, P3 ;  /* 0x000000ff0b087207 */ /* 0x000fe40001800000 */
[----:B------:R-:W-:Y:S02]  /*0440*/  SEL R9, R14, RZ, P2 ;  /* 0x000000ff0e097207 */ /* 0x000fe40001000000 */
[----:B------:R-:W-:Y:S02]  /*0450*/  SEL R10, R10, RZ, P1 ;  /* 0x000000ff0a0a7207 */ /* 0x000fe40000800000 */
[----:B------:R-:W-:Y:S01]  /*0460*/  SEL R11, R16, RZ, P0 ;  /* 0x000000ff100b7207 */ /* 0x000fe20000000000 */
[----:B------:R-:W-:Y:S04]  /*0470*/  STG.E.128 desc[UR4][R2.64], R4 ;  /* 0x0000000402007986 */ /* 0x000fe8000c101d04 */
[----:B------:R-:W-:Y:S01]  /*0480*/  STG.E.128 desc[UR4][R12.64], R8 ;  /* 0x000000080c007986 */ /* 0x000fe2000c101d04 */
[----:B------:R-:W-:Y:S05]  /*0490*/  EXIT ;  /* 0x000000000000794d */ /* 0x000fea0003800000 */
.L_x_0:
[----:B------:R-:W-:-:S00]  /*04a0*/  BRA `(.L_x_0) ;  /* 0xfffffffc00fc7947 */ /* 0x000fc0000383ffff */
[----:B------:R-:W-:-:S00]  /*04b0*/  NOP ;  /* 0x0000000000007918 */ /* 0x000fc00000000000 */
        /* <DEDUP_REMOVED lines=12> */
.L_x_1:


//--------------------- .nv.global.init           --------------------------
	.section	.nv.global.init,"aw",@progbits
.nv.global.init:
	.type		_$_str,@object
	.size		_$_str,(_$_str_$_2 - _$_str)
_$_str:
        /*0000*/ 	.byte	0x5f, 0x5f, 0x43, 0x55, 0x44, 0x41, 0x5f, 0x46, 0x54, 0x5a, 0x00
	.type		_$_str_$_2,@object
	.size		_$_str_$_2,(.L_1 - _$_str_$_2)
_$_str_$_2:
        /*000b*/ 	.byte	0x5f, 0x5f, 0x43, 0x55, 0x44, 0x41, 0x5f, 0x50, 0x52, 0x45, 0x43, 0x5f, 0x53, 0x51, 0x52, 0x54
        /*001b*/ 	.byte	0x00
.L_1:


//--------------------- .nv.constant0.triton_poi_fused__native_batch_norm_legit_no_training_convolution_relu_55 --------------------------
	.section	.nv.constant0.triton_poi_fused__native_batch_norm_legit_no_training_convolution_relu_55,"a",@progbits
	.sectionflags	@""
	.align	4
.nv.constant0.triton_poi_fused__native_batch_norm_legit_no_training_convolution_relu_55:
	.zero		588
